//
// Generated by NVIDIA NVVM Compiler
//
// Compiler Build ID: CL-36424714
// Cuda compilation tools, release 13.0, V13.0.88
// Based on NVVM 20.0.0
//

.version 9.0
.target sm_100
.address_size 64


.entry _Z16life_step_kernelPKmPmii(
	.param .u64 .ptr .align 1 _Z16life_step_kernelPKmPmii_param_0,
	.param .u64 .ptr .align 1 _Z16life_step_kernelPKmPmii_param_1,
	.param .u32 _Z16life_step_kernelPKmPmii_param_2,
	.param .u32 _Z16life_step_kernelPKmPmii_param_3
)
{
	.reg .pred 	%p<11>;
	.reg .b32 	%r<44>;
	.reg .b64 	%rd<128>;

	ld.param.u64 	%rd30, [_Z16life_step_kernelPKmPmii_param_0];
	ld.param.u32 	%r4, [_Z16life_step_kernelPKmPmii_param_2];
	ld.param.u32 	%r5, [_Z16life_step_kernelPKmPmii_param_3];
	mov.u32 	%r6, %ctaid.x;
	mov.u32 	%r7, %ntid.x;
	mul.wide.u32 	%rd32, %r6, %r7;
	mov.u32 	%r8, %tid.x;
	cvt.u64.u32 	%rd33, %r8;
	add.s64 	%rd1, %rd32, %rd33;
	cvt.s64.s32 	%rd2, %r4;
	mul.wide.s32 	%rd34, %r5, %r4;
	setp.ge.u64 	%p1, %rd1, %rd34;
	@%p1 bra 	$L__BB0_19;
	or.b64  	%rd35, %rd1, %rd2;
	and.b64  	%rd36, %rd35, -4294967296;
	setp.ne.s64 	%p2, %rd36, 0;
	@%p2 bra 	$L__BB0_3;
	cvt.u32.u64 	%r9, %rd2;
	cvt.u32.u64 	%r10, %rd1;
	div.u32 	%r11, %r10, %r9;
	cvt.u64.u32 	%rd117, %r11;
	bra.uni 	$L__BB0_4;
$L__BB0_3:
	div.u64 	%rd117, %rd1, %rd2;
$L__BB0_4:
	cvt.u32.u64 	%r1, %rd117;
	cvt.u64.u32 	%rd38, %r4;
	mul.lo.s64 	%rd39, %rd117, %rd38;
	sub.s64 	%rd40, %rd1, %rd39;
	cvt.u32.u64 	%r2, %rd40;
	cvt.s64.s32 	%rd41, %rd117;
	mul.lo.s64 	%rd42, %rd41, %rd2;
	cvta.to.global.u64 	%rd43, %rd30;
	shl.b64 	%rd44, %rd42, 3;
	add.s64 	%rd6, %rd43, %rd44;
	setp.lt.s32 	%p3, %r2, 1;
	add.s32 	%r3, %r2, 1;
	shl.b64 	%rd7, %rd40, 32;
	shr.s64 	%rd8, %rd7, 29;
	add.s64 	%rd45, %rd6, %rd8;
	ld.global.nc.u64 	%rd9, [%rd45];
	mov.b64 	%rd118, 0;
	@%p3 bra 	$L__BB0_6;
	add.s64 	%rd46, %rd7, -4294967296;
	shr.s64 	%rd47, %rd46, 29;
	add.s64 	%rd48, %rd6, %rd47;
	ld.global.nc.u64 	%rd118, [%rd48];
$L__BB0_6:
	setp.ge.s32 	%p4, %r3, %r4;
	mov.b64 	%rd119, 0;
	@%p4 bra 	$L__BB0_8;
	add.s64 	%rd50, %rd7, 4294967296;
	shr.s64 	%rd51, %rd50, 29;
	add.s64 	%rd52, %rd6, %rd51;
	ld.global.nc.u64 	%rd119, [%rd52];
$L__BB0_8:
	setp.lt.s32 	%p5, %r1, 1;
	mov.b64 	%rd121, 0;
	mov.u64 	%rd122, %rd121;
	mov.u64 	%rd123, %rd121;
	@%p5 bra 	$L__BB0_13;
	setp.lt.s32 	%p6, %r2, 1;
	neg.s32 	%r12, %r4;
	mul.wide.s32 	%rd55, %r12, 8;
	add.s64 	%rd14, %rd6, %rd55;
	add.s64 	%rd56, %rd14, %rd8;
	ld.global.nc.u64 	%rd122, [%rd56];
	mov.b64 	%rd121, 0;
	@%p6 bra 	$L__BB0_11;
	add.s64 	%rd57, %rd7, -4294967296;
	shr.s64 	%rd58, %rd57, 29;
	add.s64 	%rd59, %rd14, %rd58;
	ld.global.nc.u64 	%rd121, [%rd59];
$L__BB0_11:
	setp.ge.s32 	%p7, %r3, %r4;
	mov.b64 	%rd123, 0;
	@%p7 bra 	$L__BB0_13;
	add.s64 	%rd61, %rd7, 4294967296;
	shr.s64 	%rd62, %rd61, 29;
	add.s64 	%rd63, %rd14, %rd62;
	ld.global.nc.u64 	%rd123, [%rd63];
$L__BB0_13:
	add.s32 	%r13, %r1, 1;
	setp.ge.s32 	%p8, %r13, %r5;
	mov.b64 	%rd125, 0;
	mov.u64 	%rd126, %rd125;
	mov.u64 	%rd127, %rd125;
	@%p8 bra 	$L__BB0_18;
	setp.lt.s32 	%p9, %r2, 1;
	shl.b64 	%rd66, %rd2, 3;
	add.s64 	%rd22, %rd6, %rd66;
	add.s64 	%rd67, %rd22, %rd8;
	ld.global.nc.u64 	%rd126, [%rd67];
	mov.b64 	%rd125, 0;
	@%p9 bra 	$L__BB0_16;
	add.s64 	%rd68, %rd7, -4294967296;
	shr.s64 	%rd69, %rd68, 29;
	add.s64 	%rd70, %rd22, %rd69;
	ld.global.nc.u64 	%rd125, [%rd70];
$L__BB0_16:
	setp.ge.s32 	%p10, %r3, %r4;
	mov.b64 	%rd127, 0;
	@%p10 bra 	$L__BB0_18;
	add.s64 	%rd72, %rd7, 4294967296;
	shr.s64 	%rd73, %rd72, 29;
	add.s64 	%rd74, %rd22, %rd73;
	ld.global.nc.u64 	%rd127, [%rd74];
$L__BB0_18:
	ld.param.u64 	%rd116, [_Z16life_step_kernelPKmPmii_param_1];
	mov.b64 	{%r14, %r15}, %rd118;
	mov.b64 	{%r16, %r17}, %rd9;
	shf.l.wrap.b32 	%r18, %r15, %r16, 1;
	shf.l.wrap.b32 	%r19, %r16, %r17, 1;
	mov.b64 	%rd75, {%r18, %r19};
	mov.b64 	{%r20, %r21}, %rd119;
	shf.l.wrap.b32 	%r22, %r17, %r20, 31;
	shf.l.wrap.b32 	%r23, %r16, %r17, 31;
	mov.b64 	%rd76, {%r23, %r22};
	mov.b64 	{%r24, %r25}, %rd121;
	mov.b64 	{%r26, %r27}, %rd122;
	shf.l.wrap.b32 	%r28, %r25, %r26, 1;
	shf.l.wrap.b32 	%r29, %r26, %r27, 1;
	mov.b64 	%rd77, {%r28, %r29};
	mov.b64 	{%r30, %r31}, %rd123;
	shf.l.wrap.b32 	%r32, %r27, %r30, 31;
	shf.l.wrap.b32 	%r33, %r26, %r27, 31;
	mov.b64 	%rd78, {%r33, %r32};
	mov.b64 	{%r34, %r35}, %rd125;
	mov.b64 	{%r36, %r37}, %rd126;
	shf.l.wrap.b32 	%r38, %r35, %r36, 1;
	shf.l.wrap.b32 	%r39, %r36, %r37, 1;
	mov.b64 	%rd79, {%r38, %r39};
	mov.b64 	{%r40, %r41}, %rd127;
	shf.l.wrap.b32 	%r42, %r37, %r40, 31;
	shf.l.wrap.b32 	%r43, %r36, %r37, 31;
	mov.b64 	%rd80, {%r43, %r42};
	xor.b64  	%rd81, %rd77, %rd122;
	xor.b64  	%rd82, %rd81, %rd78;
	and.b64  	%rd83, %rd77, %rd122;
	and.b64  	%rd84, %rd81, %rd78;
	or.b64  	%rd85, %rd84, %rd83;
	xor.b64  	%rd86, %rd79, %rd126;
	xor.b64  	%rd87, %rd86, %rd80;
	and.b64  	%rd88, %rd79, %rd126;
	and.b64  	%rd89, %rd86, %rd80;
	or.b64  	%rd90, %rd89, %rd88;
	xor.b64  	%rd91, %rd76, %rd75;
	and.b64  	%rd92, %rd76, %rd75;
	xor.b64  	%rd93, %rd82, %rd91;
	xor.b64  	%rd94, %rd87, %rd93;
	and.b64  	%rd95, %rd82, %rd91;
	and.b64  	%rd96, %rd87, %rd93;
	or.b64  	%rd97, %rd96, %rd95;
	xor.b64  	%rd98, %rd85, %rd92;
	xor.b64  	%rd99, %rd90, %rd98;
	and.b64  	%rd100, %rd85, %rd92;
	and.b64  	%rd101, %rd90, %rd98;
	or.b64  	%rd102, %rd101, %rd100;
	xor.b64  	%rd103, %rd99, %rd97;
	and.b64  	%rd104, %rd99, %rd97;
	or.b64  	%rd105, %rd102, %rd104;
	not.b64 	%rd106, %rd105;
	and.b64  	%rd107, %rd94, %rd106;
	or.b64  	%rd108, %rd105, %rd94;
	not.b64 	%rd109, %rd108;
	and.b64  	%rd110, %rd9, %rd109;
	or.b64  	%rd111, %rd110, %rd107;
	and.b64  	%rd112, %rd111, %rd103;
	cvta.to.global.u64 	%rd113, %rd116;
	shl.b64 	%rd114, %rd1, 3;
	add.s64 	%rd115, %rd113, %rd114;
	st.global.u64 	[%rd115], %rd112;
$L__BB0_19:
	ret;

}


// ===== COMPILED SASS (sm_100) =====

	.target	sm_100

	.elftype	@"ET_EXEC"


//--------------------- .note.nv.tkinfo           --------------------------
	.section	.note.nv.tkinfo,"",@"SHT_NOTE"
	.sectionflags	@"SHF_NOTE_NV_TKINFO"
	.tkinfo
        /*0018*/ 	.word	0x00000002
        /*0030*/ 	.string	""
        /*0030*/ 	.string	"ptxas"
        /*0030*/ 	.string	"Cuda compilation tools, release 13.0, V13.0.88"
        /*0030*/ 	.string	"Build cuda_13.0.r13.0/compiler.36424714_0"
        /*0030*/ 	.string	"-arch sm_100 -m 64 "



//--------------------- .note.nv.cuinfo           --------------------------
	.section	.note.nv.cuinfo,"",@"SHT_NOTE"
	.sectionflags	@"SHF_NOTE_NV_CUINFO"
        /*0018*/ 	.short	0x0002
        /*001a*/ 	.short	0x0064
        /*001c*/ 	.short	0x0082
	.zero		2


//--------------------- .nv.info                  --------------------------
	.section	.nv.info,"",@"SHT_CUDA_INFO"
	.align	4


	//----- nvinfo : EIATTR_REGCOUNT
	.align		4
        /*0000*/ 	.byte	0x04, 0x2f
        /*0002*/ 	.short	(.L_1 - .L_0)
	.align		4
.L_0:
        /*0004*/ 	.word	index@(_Z16life_step_kernelPKmPmii)
        /*0008*/ 	.word	0x00000020


	//----- nvinfo : EIATTR_FRAME_SIZE
	.align		4
.L_1:
        /*000c*/ 	.byte	0x04, 0x11
        /*000e*/ 	.short	(.L_3 - .L_2)
	.align		4
.L_2:
        /*0010*/ 	.word	index@($__internal_0_$__cuda_sm20_div_u64)
        /*0014*/ 	.word	0x00000000


	//----- nvinfo : EIATTR_FRAME_SIZE
	.align		4
.L_3:
        /*0018*/ 	.byte	0x04, 0x11
        /*001a*/ 	.short	(.L_5 - .L_4)
	.align		4
.L_4:
        /*001c*/ 	.word	index@(_Z16life_step_kernelPKmPmii)
        /*0020*/ 	.word	0x00000000


	//----- nvinfo : EIATTR_MIN_STACK_SIZE
	.align		4
.L_5:
        /*0024*/ 	.byte	0x04, 0x12
        /*0026*/ 	.short	(.L_7 - .L_6)
	.align		4
.L_6:
        /*0028*/ 	.word	index@(_Z16life_step_kernelPKmPmii)
        /*002c*/ 	.word	0x00000000
.L_7:


//--------------------- .nv.compat                --------------------------
	.section	.nv.compat,"",@"SHT_CUDA_COMPAT_INFO"
	.align	4
        /*0000*/ 	.byte	0x02, 0x09, 0x00, 0x00, 0x02, 0x02, 0x01, 0x00, 0x02, 0x05, 0x05, 0x00, 0x03, 0x07, 0x01, 0x01
        /*0010*/ 	.byte	0x02, 0x03, 0x00, 0x00, 0x02, 0x06, 0x01, 0x00, 0x04, 0x0b, 0x08, 0x00, 0x09, 0x00, 0x00, 0x00
        /*0020*/ 	.byte	0x00, 0x00, 0x00, 0x00


//--------------------- .nv.info._Z16life_step_kernelPKmPmii --------------------------
	.section	.nv.info._Z16life_step_kernelPKmPmii,"",@"SHT_CUDA_INFO"
	.sectionflags	@""
	.align	4


	//----- nvinfo : EIATTR_CUDA_API_VERSION
	.align		4
        /*0000*/ 	.byte	0x04, 0x37
        /*0002*/ 	.short	(.L_9 - .L_8)
.L_8:
        /*0004*/ 	.word	0x00000082


	//----- nvinfo : EIATTR_KPARAM_INFO
	.align		4
.L_9:
        /*0008*/ 	.byte	0x04, 0x17
        /*000a*/ 	.short	(.L_11 - .L_10)
.L_10:
        /*000c*/ 	.word	0x00000000
        /*0010*/ 	.short	0x0003
        /*0012*/ 	.short	0x0014
        /*0014*/ 	.byte	0x00, 0xf0, 0x11, 0x00


	//----- nvinfo : EIATTR_KPARAM_INFO
	.align		4
.L_11:
        /*0018*/ 	.byte	0x04, 0x17
        /*001a*/ 	.short	(.L_13 - .L_12)
.L_12:
        /*001c*/ 	.word	0x00000000
        /*0020*/ 	.short	0x0002
        /*0022*/ 	.short	0x0010
        /*0024*/ 	.byte	0x00, 0xf0, 0x11, 0x00


	//----- nvinfo : EIATTR_KPARAM_INFO
	.align		4
.L_13:
        /*0028*/ 	.byte	0x04, 0x17
        /*002a*/ 	.short	(.L_15 - .L_14)
.L_14:
        /*002c*/ 	.word	0x00000000
        /*0030*/ 	.short	0x0001
        /*0032*/ 	.short	0x0008
        /*0034*/ 	.byte	0x00, 0xf5, 0x21, 0x00


	//----- nvinfo : EIATTR_KPARAM_INFO
	.align		4
.L_15:
        /*0038*/ 	.byte	0x04, 0x17
        /*003a*/ 	.short	(.L_17 - .L_16)
.L_16:
        /*003c*/ 	.word	0x00000000
        /*0040*/ 	.short	0x0000
        /*0042*/ 	.short	0x0000
        /*0044*/ 	.byte	0x00, 0xf5, 0x21, 0x00


	//----- nvinfo : EIATTR_SPARSE_MMA_MASK
	.align		4
.L_17:
        /*0048*/ 	.byte	0x03, 0x50
        /*004a*/ 	.short	0x0000


	//----- nvinfo : EIATTR_MAXREG_COUNT
	.align		4
        /*004c*/ 	.byte	0x03, 0x1b
        /*004e*/ 	.short	0x00ff


	//----- nvinfo : EIATTR_MERCURY_ISA_VERSION
	.align		4
        /*0050*/ 	.byte	0x03, 0x5f
        /*0052*/ 	.short	0x0101


	//----- nvinfo : EIATTR_VRC_CTA_INIT_COUNT
	.align		4
        /*0054*/ 	.byte	0x02, 0x4a
	.zero		1
	.zero		1


	//----- nvinfo : EIATTR_EXIT_INSTR_OFFSETS
	.align		4
        /*0058*/ 	.byte	0x04, 0x1c
        /*005a*/ 	.short	(.L_19 - .L_18)


	//   ....[0]....
.L_18:
        /*005c*/ 	.word	0x000000a0


	//   ....[1]....
        /*0060*/ 	.word	0x00000ae0


	//----- nvinfo : EIATTR_CRS_STACK_SIZE
	.align		4
.L_19:
        /*0064*/ 	.byte	0x04, 0x1e
        /*0066*/ 	.short	(.L_21 - .L_20)
.L_20:
        /*0068*/ 	.word	0x00000000


	//----- nvinfo : EIATTR_CBANK_PARAM_SIZE
	.align		4
.L_21:
        /*006c*/ 	.byte	0x03, 0x19
        /*006e*/ 	.short	0x0018


	//----- nvinfo : EIATTR_PARAM_CBANK
	.align		4
        /*0070*/ 	.byte	0x04, 0x0a
        /*0072*/ 	.short	(.L_23 - .L_22)
	.align		4
.L_22:
        /*0074*/ 	.word	index@(.nv.constant0._Z16life_step_kernelPKmPmii)
        /*0078*/ 	.short	0x0380
        /*007a*/ 	.short	0x0018


	//----- nvinfo : EIATTR_SW_WAR
	.align		4
.L_23:
        /*007c*/ 	.byte	0x04, 0x36
        /*007e*/ 	.short	(.L_25 - .L_24)
.L_24:
        /*0080*/ 	.word	0x00000008
.L_25:


//--------------------- .nv.callgraph             --------------------------
	.section	.nv.callgraph,"",@"SHT_CUDA_CALLGRAPH"
	.align	4
	.sectionentsize	8
	.align		4
        /*0000*/ 	.word	0x00000000
	.align		4
        /*0004*/ 	.word	0xffffffff
	.align		4
        /*0008*/ 	.word	0x00000000
	.align		4
        /*000c*/ 	.word	0xfffffffe
	.align		4
        /*0010*/ 	.word	0x00000000
	.align		4
        /*0014*/ 	.word	0xfffffffd
	.align		4
        /*0018*/ 	.word	0x00000000
	.align		4
        /*001c*/ 	.word	0xfffffffc


//--------------------- .text._Z16life_step_kernelPKmPmii --------------------------
	.section	.text._Z16life_step_kernelPKmPmii,"ax",@progbits
	.align	128
.text._Z16life_step_kernelPKmPmii:
        .type           _Z16life_step_kernelPKmPmii,@function
        .size           _Z16life_step_kernelPKmPmii,(.L_x_8 - _Z16life_step_kernelPKmPmii)
        .other          _Z16life_step_kernelPKmPmii,@"STO_CUDA_ENTRY STV_DEFAULT"
_Z16life_step_kernelPKmPmii:
[----:B------:R-:W-:Y:S01]  /*0000*/  LDC R1, c[0x0][0x37c] ;  /* 0x0000df00ff017b82 */ /* 0x000fe20000000800 */
[----:B------:R-:W0:Y:S07]  /*0010*/  S2R R6, SR_TID.X ;  /* 0x0000000000067919 */ /* 0x000e2e0000002100 */
[----:B------:R-:W0:Y:S01]  /*0020*/  S2UR UR4, SR_CTAID.X ;  /* 0x00000000000479c3 */ /* 0x000e220000002500 */
[----:B------:R-:W-:-:S07]  /*0030*/  IMAD.MOV.U32 R7, RZ, RZ, RZ ;  /* 0x000000ffff077224 */ /* 0x000fce00078e00ff */
[----:B------:R-:W1:Y:S08]  /*0040*/  LDC.64 R2, c[0x0][0x390] ;  /* 0x0000e400ff027b82 */ /* 0x000e700000000a00 */
[----:B------:R-:W0:Y:S01]  /*0050*/  LDC R9, c[0x0][0x360] ;  /* 0x0000d800ff097b82 */ /* 0x000e220000000800 */
[----:B-1----:R-:W-:-:S04]  /*0060*/  IMAD.WIDE R4, R3, R2, RZ ;  /* 0x0000000203047225 */ /* 0x002fc800078e02ff */
[----:B0-----:R-:W-:-:S03]  /*0070*/  IMAD.WIDE.U32 R6, R9, UR4, R6 ;  /* 0x0000000409067c25 */ /* 0x001fc6000f8e0006 */
[----:B------:R-:W-:-:S04]  /*0080*/  ISETP.GE.U32.AND P0, PT, R6, R4, PT ;  /* 0x000000040600720c */ /* 0x000fc80003f06070 */
[----:B------:R-:W-:-:S13]  /*0090*/  ISETP.GE.U32.AND.EX P0, PT, R7, R5, PT, P0 ;  /* 0x000000050700720c */ /* 0x000fda0003f06100 */
[----:B------:R-:W-:Y:S05]  /*00a0*/  @P0 EXIT ;  /* 0x000000000000094d */ /* 0x000fea0003800000 */
[----:B------:R-:W-:Y:S01]  /*00b0*/  SHF.R.S32.HI R29, RZ, 0x1f, R2 ;  /* 0x0000001fff1d7819 */ /* 0x000fe20000011402 */
[----:B------:R-:W0:Y:S01]  /*00c0*/  LDCU.64 UR4, c[0x0][0x358] ;  /* 0x00006b00ff0477ac */ /* 0x000e220008000a00 */
[----:B------:R-:W-:Y:S02]  /*00d0*/  BSSY.RECONVERGENT B0, `(.L_x_0) ;  /* 0x0000019000007945 */ /* 0x000fe40003800200 */
[----:B------:R-:W-:-:S04]  /*00e0*/  LOP3.LUT R0, R7, R29, RZ, 0xfc, !PT ;  /* 0x0000001d07007212 */ /* 0x000fc800078efcff */
[----:B------:R-:W-:-:S13]  /*00f0*/  ISETP.NE.U32.AND P0, PT, R0, RZ, PT ;  /* 0x000000ff0000720c */ /* 0x000fda0003f05070 */
[----:B0-----:R-:W-:Y:S05]  /*0100*/  @P0 BRA `(.L_x_1) ;  /* 0x00000000004c0947 */ /* 0x001fea0003800000 */
[----:B------:R-:W0:Y:S01]  /*0110*/  I2F.U32.RP R0, R2 ;  /* 0x0000000200007306 */ /* 0x000e220000209000 */
[----:B------:R-:W-:-:S07]  /*0120*/  ISETP.NE.U32.AND P2, PT, R2, RZ, PT ;  /* 0x000000ff0200720c */ /* 0x000fce0003f45070 */
[----:B0-----:R-:W0:Y:S02]  /*0130*/  MUFU.RCP R0, R0 ;  /* 0x0000000000007308 */ /* 0x001e240000001000 */
[----:B0-----:R-:W-:-:S06]  /*0140*/  VIADD R4, R0, 0xffffffe ;  /* 0x0ffffffe00047836 */ /* 0x001fcc0000000000 */
[----:B------:R0:W1:Y:S02]  /*0150*/  F2I.FTZ.U32.TRUNC.NTZ R5, R4 ;  /* 0x0000000400057305 */ /* 0x000064000021f000 */
[----:B0-----:R-:W-:Y:S02]  /*0160*/  IMAD.MOV.U32 R4, RZ, RZ, RZ ;  /* 0x000000ffff047224 */ /* 0x001fe400078e00ff */
[----:B-1----:R-:W-:-:S04]  /*0170*/  IMAD.MOV R3, RZ, RZ, -R5 ;  /* 0x000000ffff037224 */ /* 0x002fc800078e0a05 */
[----:B------:R-:W-:-:S04]  /*0180*/  IMAD R3, R3, R2, RZ ;  /* 0x0000000203037224 */ /* 0x000fc800078e02ff */
[----:B------:R-:W-:-:S06]  /*0190*/  IMAD.HI.U32 R5, R5, R3, R4 ;  /* 0x0000000305057227 */ /* 0x000fcc00078e0004 */
[----:B------:R-:W-:-:S04]  /*01a0*/  IMAD.HI.U32 R14, R5, R6, RZ ;  /* 0x00000006050e7227 */ /* 0x000fc800078e00ff */
[----:B------:R-:W-:-:S04]  /*01b0*/  IMAD.MOV R3, RZ, RZ, -R14 ;  /* 0x000000ffff037224 */ /* 0x000fc800078e0a0e */
[----:B------:R-:W-:-:S05]  /*01c0*/  IMAD R3, R2, R3, R6 ;  /* 0x0000000302037224 */ /* 0x000fca00078e0206 */
[----:B------:R-:W-:-:S13]  /*01d0*/  ISETP.GE.U32.AND P0, PT, R3, R2, PT ;  /* 0x000000020300720c */ /* 0x000fda0003f06070 */
[----:B------:R-:W-:Y:S02]  /*01e0*/  @P0 IMAD.IADD R3, R3, 0x1, -R2 ;  /* 0x0000000103030824 */ /* 0x000fe400078e0a02 */
[----:B------:R-:W-:-:S03]  /*01f0*/  @P0 VIADD R14, R14, 0x1 ;  /* 0x000000010e0e0836 */ /* 0x000fc60000000000 */
[----:B------:R-:W-:-:S13]  /*0200*/  ISETP.GE.U32.AND P1, PT, R3, R2, PT ;  /* 0x000000020300720c */ /* 0x000fda0003f26070 */
[----:B------:R-:W-:Y:S01]  /*0210*/  @P1 VIADD R14, R14, 0x1 ;  /* 0x000000010e0e1836 */ /* 0x000fe20000000000 */
[----:B------:R-:W-:Y:S01]  /*0220*/  @!P2 LOP3.LUT R14, RZ, R2, RZ, 0x33, !PT ;  /* 0x00000002ff0ea212 */ /* 0x000fe200078e33ff */
[----:B------:R-:W-:Y:S06]  /*0230*/  BRA `(.L_x_2) ;  /* 0x0000000000087947 */ /* 0x000fec0003800000 */
.L_x_1:
[----:B------:R-:W-:-:S07]  /*0240*/  MOV R0, 0x260 ;  /* 0x0000026000007802 */ /* 0x000fce0000000f00 */
[----:B------:R-:W-:Y:S05]  /*0250*/  CALL.REL.NOINC `($__internal_0_$__cuda_sm20_div_u64) ;  /* 0x0000000800247944 */ /* 0x000fea0003c00000 */
.L_x_2:
[----:B------:R-:W-:Y:S05]  /*0260*/  BSYNC.RECONVERGENT B0 ;  /* 0x0000000000007941 */ /* 0x000fea0003800200 */
.L_x_0:
[----:B------:R-:W0:Y:S01]  /*0270*/  LDC R27, c[0x0][0x390] ;  /* 0x0000e400ff1b7b82 */ /* 0x000e220000000800 */
[----:B------:R-:W-:Y:S01]  /*0280*/  IMAD.MOV R0, RZ, RZ, -R14 ;  /* 0x000000ffff007224 */ /* 0x000fe200078e0a0e */
[----:B------:R-:W1:Y:S01]  /*0290*/  LDCU.64 UR6, c[0x0][0x380] ;  /* 0x00007000ff0677ac */ /* 0x000e620008000a00 */
[----:B------:R-:W-:Y:S02]  /*02a0*/  IMAD.MOV.U32 R15, RZ, RZ, RZ ;  /* 0x000000ffff0f7224 */ /* 0x000fe400078e00ff */
[----:B------:R-:W-:Y:S02]  /*02b0*/  IMAD.MOV.U32 R17, RZ, RZ, RZ ;  /* 0x000000ffff117224 */ /* 0x000fe400078e00ff */
[----:B0-----:R-:W-:-:S04]  /*02c0*/  IMAD R0, R0, R27, R6 ;  /* 0x0000001b00007224 */ /* 0x001fc800078e0206 */
[C---:B------:R-:W-:Y:S01]  /*02d0*/  VIADD R2, R0.reuse, 0x1 ;  /* 0x0000000100027836 */ /* 0x040fe20000000000 */
[----:B------:R-:W-:Y:S02]  /*02e0*/  ISETP.GE.AND P0, PT, R0, 0x1, PT ;  /* 0x000000010000780c */ /* 0x000fe40003f06270 */
[----:B------:R-:W-:Y:S02]  /*02f0*/  SHF.R.S64 R23, RZ, 0x1d, R0 ;  /* 0x0000001dff177819 */ /* 0x000fe40000001000 */
[----:B------:R-:W-:Y:S02]  /*0300*/  ISETP.GE.AND P1, PT, R2, R27, PT ;  /* 0x0000001b0200720c */ /* 0x000fe40003f26270 */
[----:B------:R-:W-:Y:S02]  /*0310*/  SHF.R.S32.HI R2, RZ, 0x1f, R14 ;  /* 0x0000001fff027819 */ /* 0x000fe4000001140e */
[----:B------:R-:W-:-:S03]  /*0320*/  SHF.R.S32.HI R21, RZ, 0x1d, R0 ;  /* 0x0000001dff157819 */ /* 0x000fc60000011400 */
[-C--:B------:R-:W-:Y:S02]  /*0330*/  IMAD R4, R2, R27.reuse, RZ ;  /* 0x0000001b02047224 */ /* 0x080fe400078e02ff */
[----:B------:R-:W-:Y:S01]  /*0340*/  @P0 IADD3 R9, P3, PT, RZ, RZ, RZ ;  /* 0x000000ffff090210 */ /* 0x000fe20007f7e0ff */
[----:B------:R-:W-:-:S03]  /*0350*/  IMAD.WIDE.U32 R2, R14, R27, RZ ;  /* 0x0000001b0e027225 */ /* 0x000fc600078e00ff */
[----:B------:R-:W-:Y:S01]  /*0360*/  @P0 IADD3.X R10, PT, PT, R0, -0x1, RZ, P3, !PT ;  /* 0xffffffff000a0810 */ /* 0x000fe20001ffe4ff */
[----:B------:R-:W-:Y:S01]  /*0370*/  IMAD R5, R29, R14, R4 ;  /* 0x0000000e1d057224 */ /* 0x000fe200078e0204 */
[----:B------:R-:W-:Y:S02]  /*0380*/  @!P1 IADD3 R12, P3, PT, RZ, RZ, RZ ;  /* 0x000000ffff0c9210 */ /* 0x000fe40007f7e0ff */
[----:B-1----:R-:W-:Y:S01]  /*0390*/  LEA R4, P2, R2, UR6, 0x3 ;  /* 0x0000000602047c11 */ /* 0x002fe2000f8418ff */
[----:B------:R-:W-:Y:S01]  /*03a0*/  IMAD.IADD R3, R3, 0x1, R5 ;  /* 0x0000000103037824 */ /* 0x000fe200078e0205 */
[----:B------:R-:W-:Y:S02]  /*03b0*/  @P0 SHF.R.S64 R9, R9, 0x1d, R10 ;  /* 0x0000001d09090819 */ /* 0x000fe4000000100a */
[----:B------:R-:W-:Y:S02]  /*03c0*/  @!P1 IADD3.X R11, PT, PT, R0, 0x1, RZ, P3, !PT ;  /* 0x00000001000b9810 */ /* 0x000fe40001ffe4ff */
[----:B------:R-:W-:-:S02]  /*03d0*/  LEA.HI.X R5, R2, UR7, R3, 0x3, P2 ;  /* 0x0000000702057c11 */ /* 0x000fc400090f1c03 */
[-C--:B------:R-:W-:Y:S02]  /*03e0*/  @P0 IADD3 R8, P3, PT, R9, R4.reuse, RZ ;  /* 0x0000000409080210 */ /* 0x080fe40007f7e0ff */
[----:B------:R-:W-:Y:S02]  /*03f0*/  @!P1 SHF.R.S64 R13, R12, 0x1d, R11 ;  /* 0x0000001d0c0d9819 */ /* 0x000fe4000000100b */
[-C--:B------:R-:W-:Y:S02]  /*0400*/  IADD3 R2, P2, PT, R23, R4.reuse, RZ ;  /* 0x0000000417027210 */ /* 0x080fe40007f5e0ff */
[-C--:B------:R-:W-:Y:S02]  /*0410*/  @P0 LEA.HI.X.SX32 R9, R10, R5.reuse, 0x3, P3 ;  /* 0x000000050a090211 */ /* 0x080fe400018f1eff */
[----:B------:R-:W-:Y:S01]  /*0420*/  @!P1 IADD3 R12, P3, PT, R13, R4, RZ ;  /* 0x000000040d0c9210 */ /* 0x000fe20007f7e0ff */
[----:B------:R-:W-:Y:S02]  /*0430*/  IMAD.X R3, R21, 0x1, R5, P2 ;  /* 0x0000000115037824 */ /* 0x000fe400010e0605 */
[----:B------:R0:W5:Y:S01]  /*0440*/  @P0 LDG.E.CONSTANT R15, desc[UR4][R8.64+0x4] ;  /* 0x00000404080f0981 */ /* 0x000162000c1e9900 */
[----:B------:R-:W-:-:S03]  /*0450*/  @!P1 LEA.HI.X.SX32 R13, R11, R5, 0x3, P3 ;  /* 0x000000050b0d9211 */ /* 0x000fc600018f1eff */
[----:B------:R-:W5:Y:S04]  /*0460*/  LDG.E.64.CONSTANT R2, desc[UR4][R2.64] ;  /* 0x0000000402027981 */ /* 0x000f68000c1e9b00 */
[----:B------:R0:W5:Y:S01]  /*0470*/  @!P1 LDG.E.CONSTANT R17, desc[UR4][R12.64] ;  /* 0x000000040c119981 */ /* 0x000162000c1e9900 */
[----:B------:R-:W-:Y:S01]  /*0480*/  ISETP.GE.AND P2, PT, R14, 0x1, PT ;  /* 0x000000010e00780c */ /* 0x000fe20003f46270 */
[----:B------:R-:W-:Y:S01]  /*0490*/  BSSY.RECONVERGENT B0, `(.L_x_3) ;  /* 0x0000018000007945 */ /* 0x000fe20003800200 */
[----:B------:R-:W-:Y:S01]  /*04a0*/  IMAD.MOV.U32 R19, RZ, RZ, RZ ;  /* 0x000000ffff137224 */ /* 0x000fe200078e00ff */
[----:B------:R-:W-:Y:S01]  /*04b0*/  CS2R R10, SRZ ;  /* 0x00000000000a7805 */ /* 0x000fe2000001ff00 */
[----:B------:R-:W-:-:S09]  /*04c0*/  IMAD.MOV.U32 R25, RZ, RZ, RZ ;  /* 0x000000ffff197224 */ /* 0x000fd200078e00ff */
[----:B0-----:R-:W-:Y:S05]  /*04d0*/  @!P2 BRA `(.L_x_4) ;  /* 0x00000000004ca947 */ /* 0x001fea0003800000 */
[----:B------:R-:W-:Y:S01]  /*04e0*/  @P0 IADD3 R8, P2, PT, RZ, RZ, RZ ;  /* 0x000000ffff080210 */ /* 0x000fe20007f5e0ff */
[----:B------:R-:W-:Y:S01]  /*04f0*/  IMAD.MOV R13, RZ, RZ, -R27 ;  /* 0x000000ffff0d7224 */ /* 0x000fe200078e0a1b */
[----:B------:R-:W-:Y:S02]  /*0500*/  @!P1 IADD3 R10, P3, PT, RZ, RZ, RZ ;  /* 0x000000ffff0a9210 */ /* 0x000fe40007f7e0ff */
[C---:B------:R-:W-:Y:S01]  /*0510*/  @P0 IADD3.X R9, PT, PT, R0.reuse, -0x1, RZ, P2, !PT ;  /* 0xffffffff00090810 */ /* 0x040fe200017fe4ff */
[----:B------:R-:W-:Y:S01]  /*0520*/  IMAD.WIDE R12, R13, 0x8, R4 ;  /* 0x000000080d0c7825 */ /* 0x000fe200078e0204 */
[----:B------:R-:W-:Y:S02]  /*0530*/  @!P1 IADD3.X R25, PT, PT, R0, 0x1, RZ, P3, !PT ;  /* 0x0000000100199810 */ /* 0x000fe40001ffe4ff */
[----:B------:R-:W-:Y:S02]  /*0540*/  @P0 SHF.R.S64 R11, R8, 0x1d, R9 ;  /* 0x0000001d080b0819 */ /* 0x000fe40000001009 */
[----:B------:R-:W-:-:S02]  /*0550*/  @!P1 SHF.R.S64 R19, R10, 0x1d, R25 ;  /* 0x0000001d0a139819 */ /* 0x000fc40000001019 */
[C---:B------:R-:W-:Y:S02]  /*0560*/  IADD3 R10, P2, PT, R12.reuse, R23, RZ ;  /* 0x000000170c0a7210 */ /* 0x040fe40007f5e0ff */
[C---:B------:R-:W-:Y:S02]  /*0570*/  @P0 IADD3 R8, P3, PT, R12.reuse, R11, RZ ;  /* 0x0000000b0c080210 */ /* 0x040fe40007f7e0ff */
[----:B------:R-:W-:Y:S01]  /*0580*/  @!P1 IADD3 R12, P4, PT, R12, R19, RZ ;  /* 0x000000130c0c9210 */ /* 0x000fe20007f9e0ff */
[----:B------:R-:W-:Y:S01]  /*0590*/  IMAD.X R11, R13, 0x1, R21, P2 ;  /* 0x000000010d0b7824 */ /* 0x000fe200010e0615 */
[-C--:B------:R-:W-:Y:S01]  /*05a0*/  @P0 LEA.HI.X.SX32 R9, R9, R13.reuse, 0x3, P3 ;  /* 0x0000000d09090211 */ /* 0x080fe200018f1eff */
[----:B------:R-:W-:Y:S01]  /*05b0*/  IMAD.MOV.U32 R19, RZ, RZ, RZ ;  /* 0x000000ffff137224 */ /* 0x000fe200078e00ff */
[----:B------:R-:W-:Y:S01]  /*05c0*/  @!P1 LEA.HI.X.SX32 R13, R25, R13, 0x3, P4 ;  /* 0x0000000d190d9211 */ /* 0x000fe200020f1eff */
[----:B------:R-:W-:Y:S02]  /*05d0*/  IMAD.MOV.U32 R25, RZ, RZ, RZ ;  /* 0x000000ffff197224 */ /* 0x000fe400078e00ff */
[----:B------:R-:W5:Y:S04]  /*05e0*/  LDG.E.64.CONSTANT R10, desc[UR4][R10.64] ;  /* 0x000000040a0a7981 */ /* 0x000f68000c1e9b00 */
[----:B------:R0:W5:Y:S04]  /*05f0*/  @P0 LDG.E.CONSTANT R19, desc[UR4][R8.64+0x4] ;  /* 0x0000040408130981 */ /* 0x000168000c1e9900 */
[----:B------:R0:W5:Y:S02]  /*0600*/  @!P1 LDG.E.CONSTANT R25, desc[UR4][R12.64] ;  /* 0x000000040c199981 */ /* 0x000164000c1e9900 */
.L_x_4:
[----:B------:R-:W-:Y:S05]  /*0610*/  BSYNC.RECONVERGENT B0 ;  /* 0x0000000000007941 */ /* 0x000fea0003800200 */
.L_x_3:
[----:B------:R-:W1:Y:S01]  /*0620*/  LDCU UR6, c[0x0][0x394] ;  /* 0x00007280ff0677ac */ /* 0x000e620008000800 */
[----:B------:R-:W-:Y:S01]  /*0630*/  VIADD R14, R14, 0x1 ;  /* 0x000000010e0e7836 */ /* 0x000fe20000000000 */
[----:B------:R-:W-:Y:S01]  /*0640*/  BSSY.RECONVERGENT B0, `(.L_x_5) ;  /* 0x0000017000007945 */ /* 0x000fe20003800200 */
[----:B0-----:R-:W-:Y:S02]  /*0650*/  CS2R R12, SRZ ;  /* 0x00000000000c7805 */ /* 0x001fe4000001ff00 */
[----:B------:R-:W-:Y:S02]  /*0660*/  CS2R R8, SRZ ;  /* 0x0000000000087805 */ /* 0x000fe4000001ff00 */
[----:B-1----:R-:W-:-:S13]  /*0670*/  ISETP.GE.AND P2, PT, R14, UR6, PT ;  /* 0x000000060e007c0c */ /* 0x002fda000bf46270 */
[----:B------:R-:W-:Y:S05]  /*0680*/  @P2 BRA `(.L_x_6) ;  /* 0x0000000000482947 */ /* 0x000fea0003800000 */
[----:B------:R-:W-:Y:S02]  /*0690*/  @P0 IADD3 R8, P2, PT, RZ, RZ, RZ ;  /* 0x000000ffff080210 */ /* 0x000fe40007f5e0ff */
[----:B------:R-:W-:Y:S02]  /*06a0*/  @!P1 IADD3 R12, P3, PT, RZ, RZ, RZ ;  /* 0x000000ffff0c9210 */ /* 0x000fe40007f7e0ff */
[C---:B------:R-:W-:Y:S02]  /*06b0*/  @P0 IADD3.X R9, PT, PT, R0.reuse, -0x1, RZ, P2, !PT ;  /* 0xffffffff00090810 */ /* 0x040fe400017fe4ff */
[----:B------:R-:W-:Y:S02]  /*06c0*/  LEA R20, P2, R27, R4, 0x3 ;  /* 0x000000041b147211 */ /* 0x000fe400078418ff */
[----:B------:R-:W-:Y:S02]  /*06d0*/  @!P1 IADD3.X R0, PT, PT, R0, 0x1, RZ, P3, !PT ;  /* 0x0000000100009810 */ /* 0x000fe40001ffe4ff */
[----:B------:R-:W-:-:S02]  /*06e0*/  @P0 SHF.R.S64 R13, R8, 0x1d, R9 ;  /* 0x0000001d080d0819 */ /* 0x000fc40000001009 */
[----:B------:R-:W-:Y:S02]  /*06f0*/  LEA.HI.X R14, R27, R5, R29, 0x3, P2 ;  /* 0x000000051b0e7211 */ /* 0x000fe400010f1c1d */
[----:B------:R-:W-:Y:S02]  /*0700*/  @!P1 SHF.R.S64 R5, R12, 0x1d, R0 ;  /* 0x0000001d0c059819 */ /* 0x000fe40000001000 */
[C---:B------:R-:W-:Y:S02]  /*0710*/  @P0 IADD3 R4, P3, PT, R20.reuse, R13, RZ ;  /* 0x0000000d14040210 */ /* 0x040fe40007f7e0ff */
[----:B------:R-:W-:Y:S02]  /*0720*/  CS2R R12, SRZ ;  /* 0x00000000000c7805 */ /* 0x000fe4000001ff00 */
[C---:B------:R-:W-:Y:S02]  /*0730*/  IADD3 R8, P2, PT, R20.reuse, R23, RZ ;  /* 0x0000001714087210 */ /* 0x040fe40007f5e0ff */
[----:B------:R-:W-:-:S02]  /*0740*/  @!P1 IADD3 R20, P4, PT, R20, R5, RZ ;  /* 0x0000000514149210 */ /* 0x000fc40007f9e0ff */
[-C--:B------:R-:W-:Y:S01]  /*0750*/  @P0 LEA.HI.X.SX32 R5, R9, R14.reuse, 0x3, P3 ;  /* 0x0000000e09050211 */ /* 0x080fe200018f1eff */
[----:B------:R-:W-:Y:S01]  /*0760*/  IMAD.X R9, R14, 0x1, R21, P2 ;  /* 0x000000010e097824 */ /* 0x000fe200010e0615 */
[----:B------:R-:W-:-:S03]  /*0770*/  @!P1 LEA.HI.X.SX32 R21, R0, R14, 0x3, P4 ;  /* 0x0000000e00159211 */ /* 0x000fc600020f1eff */
[----:B------:R0:W5:Y:S04]  /*0780*/  @P0 LDG.E.CONSTANT R12, desc[UR4][R4.64+0x4] ;  /* 0x00000404040c0981 */ /* 0x000168000c1e9900 */
[----:B------:R-:W5:Y:S04]  /*0790*/  LDG.E.64.CONSTANT R8, desc[UR4][R8.64] ;  /* 0x0000000408087981 */ /* 0x000f68000c1e9b00 */
[----:B------:R0:W5:Y:S02]  /*07a0*/  @!P1 LDG.E.CONSTANT R13, desc[UR4][R20.64] ;  /* 0x00000004140d9981 */ /* 0x000164000c1e9900 */
.L_x_6:
[----:B------:R-:W-:Y:S05]  /*07b0*/  BSYNC.RECONVERGENT B0 ;  /* 0x0000000000007941 */ /* 0x000fea0003800200 */
.L_x_5:
[--C-:B-----5:R-:W-:Y:S01]  /*07c0*/  SHF.L.W.U32.HI R19, R19, 0x1, R10.reuse ;  /* 0x0000000113137819 */ /* 0x120fe20000010e0a */
[----:B------:R-:W1:Y:S01]  /*07d0*/  LDCU.64 UR6, c[0x0][0x388] ;  /* 0x00007100ff0677ac */ /* 0x000e620008000a00 */
[----:B0-----:R-:W-:Y:S02]  /*07e0*/  SHF.L.W.U32.HI R5, R10, 0x1f, R11 ;  /* 0x0000001f0a057819 */ /* 0x001fe40000010e0b */
[----:B------:R-:W-:Y:S02]  /*07f0*/  SHF.L.W.U32.HI R16, R8, 0x1f, R9 ;  /* 0x0000001f08107819 */ /* 0x000fe40000010e09 */
[----:B------:R-:W-:Y:S02]  /*0800*/  LOP3.LUT R0, R5, R19, R10, 0x96, !PT ;  /* 0x0000001305007212 */ /* 0x000fe400078e960a */
[----:B------:R-:W-:Y:S02]  /*0810*/  LOP3.LUT R5, R19, R10, R5, 0xe8, !PT ;  /* 0x0000000a13057212 */ /* 0x000fe400078ee805 */
[----:B------:R-:W-:-:S02]  /*0820*/  SHF.L.W.U32.HI R19, R12, 0x1, R8 ;  /* 0x000000010c137819 */ /* 0x000fc40000010e08 */
[----:B------:R-:W-:Y:S02]  /*0830*/  SHF.L.W.U32.HI R25, R11, 0x1f, R25 ;  /* 0x0000001f0b197819 */ /* 0x000fe40000010e19 */
[----:B------:R-:W-:Y:S02]  /*0840*/  SHF.L.W.U32.HI R21, R10, 0x1, R11 ;  /* 0x000000010a157819 */ /* 0x000fe40000010e0b */
[----:B------:R-:W-:Y:S02]  /*0850*/  SHF.L.W.U32.HI R14, R9, 0x1f, R13 ;  /* 0x0000001f090e7819 */ /* 0x000fe40000010e0d */
[----:B------:R-:W-:Y:S02]  /*0860*/  SHF.L.W.U32.HI R13, R8, 0x1, R9 ;  /* 0x00000001080d7819 */ /* 0x000fe40000010e09 */
[----:B------:R-:W-:Y:S02]  /*0870*/  LOP3.LUT R10, R16, R19, R8, 0x96, !PT ;  /* 0x00000013100a7212 */ /* 0x000fe400078e9608 */
[----:B------:R-:W-:-:S02]  /*0880*/  LOP3.LUT R8, R19, R8, R16, 0xe8, !PT ;  /* 0x0000000813087212 */ /* 0x000fc400078ee810 */
[----:B------:R-:W-:Y:S02]  /*0890*/  SHF.L.W.U32.HI R16, R2, 0x1f, R3 ;  /* 0x0000001f02107819 */ /* 0x000fe40000010e03 */
[----:B------:R-:W-:Y:S02]  /*08a0*/  SHF.L.W.U32.HI R15, R15, 0x1, R2 ;  /* 0x000000010f0f7819 */ /* 0x000fe40000010e02 */
[----:B------:R-:W-:Y:S02]  /*08b0*/  LOP3.LUT R4, R25, R21, R11, 0x96, !PT ;  /* 0x0000001519047212 */ /* 0x000fe400078e960b */
[----:B------:R-:W-:Y:S02]  /*08c0*/  LOP3.LUT R12, R21, R11, R25, 0xe8, !PT ;  /* 0x0000000b150c7212 */ /* 0x000fe400078ee819 */
[----:B------:R-:W-:Y:S02]  /*08d0*/  LOP3.LUT R11, R14, R13, R9, 0x96, !PT ;  /* 0x0000000d0e0b7212 */ /* 0x000fe400078e9609 */
[----:B------:R-:W-:-:S02]  /*08e0*/  SHF.L.W.U32.HI R19, R2, 0x1, R3 ;  /* 0x0000000102137819 */ /* 0x000fc40000010e03 */
[----:B------:R-:W-:Y:S02]  /*08f0*/  SHF.L.W.U32.HI R17, R3, 0x1f, R17 ;  /* 0x0000001f03117819 */ /* 0x000fe40000010e11 */
[----:B------:R-:W-:Y:S02]  /*0900*/  LOP3.LUT R14, R13, R9, R14, 0xe8, !PT ;  /* 0x000000090d0e7212 */ /* 0x000fe400078ee80e */
[CCC-:B------:R-:W-:Y:S02]  /*0910*/  LOP3.LUT R13, R0.reuse, R16.reuse, R15.reuse, 0x96, !PT ;  /* 0x00000010000d7212 */ /* 0x1c0fe400078e960f */
[-CC-:B------:R-:W-:Y:S02]  /*0920*/  LOP3.LUT R18, R0, R16.reuse, R15.reuse, 0x60, !PT ;  /* 0x0000001000127212 */ /* 0x180fe400078e600f */
[CCC-:B------:R-:W-:Y:S02]  /*0930*/  LOP3.LUT R9, R5.reuse, R16.reuse, R15.reuse, 0x78, !PT ;  /* 0x0000001005097212 */ /* 0x1c0fe400078e780f */
[----:B------:R-:W-:-:S02]  /*0940*/  LOP3.LUT R5, R5, R16, R15, 0x80, !PT ;  /* 0x0000001005057212 */ /* 0x000fc400078e800f */
[CCC-:B------:R-:W-:Y:S02]  /*0950*/  LOP3.LUT R0, R4.reuse, R17.reuse, R19.reuse, 0x96, !PT ;  /* 0x0000001104007212 */ /* 0x1c0fe400078e9613 */
[-C--:B------:R-:W-:Y:S02]  /*0960*/  LOP3.LUT R15, R4, R17.reuse, R19, 0x60, !PT ;  /* 0x00000011040f7212 */ /* 0x080fe400078e6013 */
[----:B------:R-:W-:Y:S02]  /*0970*/  LOP3.LUT R4, R18, R10, R13, 0xf8, !PT ;  /* 0x0000000a12047212 */ /* 0x000fe400078ef80d */
[CCC-:B------:R-:W-:Y:S02]  /*0980*/  LOP3.LUT R21, R12.reuse, R17.reuse, R19.reuse, 0x78, !PT ;  /* 0x000000110c157212 */ /* 0x1c0fe400078e7813 */
[----:B------:R-:W-:Y:S02]  /*0990*/  LOP3.LUT R17, R12, R17, R19, 0x80, !PT ;  /* 0x000000110c117212 */ /* 0x000fe400078e8013 */
[----:B------:R-:W-:-:S02]  /*09a0*/  LOP3.LUT R18, R15, R11, R0, 0xf8, !PT ;  /* 0x0000000b0f127212 */ /* 0x000fc400078ef800 */
[-CC-:B------:R-:W-:Y:S02]  /*09b0*/  LOP3.LUT R5, R5, R8.reuse, R9.reuse, 0xf8, !PT ;  /* 0x0000000805057212 */ /* 0x180fe400078ef809 */
[----:B------:R-:W-:Y:S02]  /*09c0*/  LOP3.LUT R12, R4, R8, R9, 0x60, !PT ;  /* 0x00000008040c7212 */ /* 0x000fe400078e6009 */
[-CC-:B------:R-:W-:Y:S02]  /*09d0*/  LOP3.LUT R16, R17, R14.reuse, R21.reuse, 0xf8, !PT ;  /* 0x0000000e11107212 */ /* 0x180fe400078ef815 */
[----:B------:R-:W-:Y:S02]  /*09e0*/  LOP3.LUT R15, R18, R14, R21, 0x60, !PT ;  /* 0x0000000e120f7212 */ /* 0x000fe400078e6015 */
[----:B------:R-:W-:Y:S02]  /*09f0*/  LOP3.LUT R12, R5, R12, RZ, 0xfc, !PT ;  /* 0x0000000c050c7212 */ /* 0x000fe400078efcff */
[----:B------:R-:W-:-:S02]  /*0a00*/  LOP3.LUT R15, R16, R15, RZ, 0xfc, !PT ;  /* 0x0000000f100f7212 */ /* 0x000fc400078efcff */
[CCC-:B------:R-:W-:Y:S02]  /*0a10*/  LOP3.LUT R5, R12.reuse, R10.reuse, R13.reuse, 0x6, !PT ;  /* 0x0000000a0c057212 */ /* 0x1c0fe400078e060d */
[----:B------:R-:W-:Y:S02]  /*0a20*/  LOP3.LUT R13, R12, R10, R13, 0xf6, !PT ;  /* 0x0000000a0c0d7212 */ /* 0x000fe400078ef60d */
[CCC-:B------:R-:W-:Y:S02]  /*0a30*/  LOP3.LUT R10, R15.reuse, R11.reuse, R0.reuse, 0x6, !PT ;  /* 0x0000000b0f0a7212 */ /* 0x1c0fe400078e0600 */
[----:B------:R-:W-:Y:S02]  /*0a40*/  LOP3.LUT R11, R15, R11, R0, 0xf6, !PT ;  /* 0x0000000b0f0b7212 */ /* 0x000fe400078ef600 */
[----:B------:R-:W-:Y:S02]  /*0a50*/  LOP3.LUT R9, R4, R8, R9, 0x96, !PT ;  /* 0x0000000804097212 */ /* 0x000fe400078e9609 */
[----:B------:R-:W-:-:S02]  /*0a60*/  LOP3.LUT R14, R18, R14, R21, 0x96, !PT ;  /* 0x0000000e120e7212 */ /* 0x000fc400078e9615 */
[----:B-1----:R-:W-:Y:S02]  /*0a70*/  LEA R4, P0, R6, UR6, 0x3 ;  /* 0x0000000606047c11 */ /* 0x002fe4000f8018ff */
[----:B------:R-:W-:Y:S02]  /*0a80*/  LOP3.LUT R2, R5, R2, R13, 0xf4, !PT ;  /* 0x0000000205027212 */ /* 0x000fe400078ef40d */
[----:B------:R-:W-:Y:S02]  /*0a90*/  LOP3.LUT R3, R10, R3, R11, 0xf4, !PT ;  /* 0x000000030a037212 */ /* 0x000fe400078ef40b */
[----:B------:R-:W-:Y:S02]  /*0aa0*/  LEA.HI.X R5, R6, UR7, R7, 0x3, P0 ;  /* 0x0000000706057c11 */ /* 0x000fe400080f1c07 */
[----:B------:R-:W-:Y:S02]  /*0ab0*/  LOP3.LUT R2, R2, R9, RZ, 0xc0, !PT ;  /* 0x0000000902027212 */ /* 0x000fe400078ec0ff */
[----:B------:R-:W-:-:S05]  /*0ac0*/  LOP3.LUT R3, R3, R14, RZ, 0xc0, !PT ;  /* 0x0000000e03037212 */ /* 0x000fca00078ec0ff */
[----:B------:R-:W-:Y:S01]  /*0ad0*/  STG.E.64 desc[UR4][R4.64], R2 ;  /* 0x0000000204007986 */ /* 0x000fe2000c101b04 */
[----:B------:R-:W-:Y:S05]  /*0ae0*/  EXIT ;  /* 0x000000000000794d */ /* 0x000fea0003800000 */
        .weak           $__internal_0_$__cuda_sm20_div_u64
        .type           $__internal_0_$__cuda_sm20_div_u64,@function
        .size           $__internal_0_$__cuda_sm20_div_u64,(.L_x_8 - $__internal_0_$__cuda_sm20_div_u64)
$__internal_0_$__cuda_sm20_div_u64:
[----:B------:R-:W0:Y:S02]  /*0af0*/  LDCU UR6, c[0x0][0x390] ;  /* 0x00007200ff0677ac */ /* 0x000e240008000800 */
[----:B0-----:R-:W-:-:S04]  /*0b00*/  IMAD.U32 R28, RZ, RZ, UR6 ;  /* 0x00000006ff1c7e24 */ /* 0x001fc8000f8e00ff */
[----:B------:R-:W0:Y:S08]  /*0b10*/  I2F.U64.RP R8, R28 ;  /* 0x0000001c00087312 */ /* 0x000e300000309000 */
[----:B0-----:R-:W0:Y:S02]  /*0b20*/  MUFU.RCP R8, R8 ;  /* 0x0000000800087308 */ /* 0x001e240000001000 */
[----:B0-----:R-:W-:-:S06]  /*0b30*/  VIADD R2, R8, 0x1ffffffe ;  /* 0x1ffffffe08027836 */ /* 0x001fcc0000000000 */
[----:B------:R-:W0:Y:S02]  /*0b40*/  F2I.U64.TRUNC R2, R2 ;  /* 0x0000000200027311 */ /* 0x000e24000020d800 */
[----:B0-----:R-:W-:-:S04]  /*0b50*/  IMAD.WIDE.U32 R4, R2, UR6, RZ ;  /* 0x0000000602047c25 */ /* 0x001fc8000f8e00ff */
[----:B------:R-:W-:Y:S01]  /*0b60*/  IMAD R5, R2, R29, R5 ;  /* 0x0000001d02057224 */ /* 0x000fe200078e0205 */
[----:B------:R-:W-:-:S03]  /*0b70*/  IADD3 R9, P0, PT, RZ, -R4, RZ ;  /* 0x80000004ff097210 */ /* 0x000fc60007f1e0ff */
[----:B------:R-:W-:Y:S02]  /*0b80*/  IMAD R5, R3, UR6, R5 ;  /* 0x0000000603057c24 */ /* 0x000fe4000f8e0205 */
[----:B------:R-:W-:-:S04]  /*0b90*/  IMAD.HI.U32 R4, R2, R9, RZ ;  /* 0x0000000902047227 */ /* 0x000fc800078e00ff */
[----:B------:R-:W-:Y:S02]  /*0ba0*/  IMAD.X R11, RZ, RZ, ~R5, P0 ;  /* 0x000000ffff0b7224 */ /* 0x000fe400000e0e05 */
[----:B------:R-:W-:Y:S02]  /*0bb0*/  IMAD.MOV.U32 R5, RZ, RZ, R2 ;  /* 0x000000ffff057224 */ /* 0x000fe400078e0002 */
[-C--:B------:R-:W-:Y:S02]  /*0bc0*/  IMAD R13, R3, R11.reuse, RZ ;  /* 0x0000000b030d7224 */ /* 0x080fe400078e02ff */
[----:B------:R-:W-:-:S04]  /*0bd0*/  IMAD.WIDE.U32 R4, P0, R2, R11, R4 ;  /* 0x0000000b02047225 */ /* 0x000fc80007800004 */
[----:B------:R-:W-:-:S04]  /*0be0*/  IMAD.HI.U32 R11, R3, R11, RZ ;  /* 0x0000000b030b7227 */ /* 0x000fc800078e00ff */
[----:B------:R-:W-:-:S05]  /*0bf0*/  IMAD.HI.U32 R4, P1, R3, R9, R4 ;  /* 0x0000000903047227 */ /* 0x000fca0007820004 */
[----:B------:R-:W-:Y:S01]  /*0c00*/  IADD3 R5, P2, PT, R13, R4, RZ ;  /* 0x000000040d057210 */ /* 0x000fe20007f5e0ff */
[----:B------:R-:W-:-:S04]  /*0c10*/  IMAD.X R4, R11, 0x1, R3, P0 ;  /* 0x000000010b047824 */ /* 0x000fc800000e0603 */
[----:B------:R-:W-:Y:S01]  /*0c20*/  IMAD.WIDE.U32 R2, R5, UR6, RZ ;  /* 0x0000000605027c25 */ /* 0x000fe2000f8e00ff */
[----:B------:R-:W-:-:S03]  /*0c30*/  IADD3.X R9, PT, PT, RZ, RZ, R4, P2, P1 ;  /* 0x000000ffff097210 */ /* 0x000fc600017e2404 */
[----:B------:R-:W-:Y:S01]  /*0c40*/  IMAD R4, R5, R29, R3 ;  /* 0x0000001d05047224 */ /* 0x000fe200078e0203 */
[----:B------:R-:W-:-:S03]  /*0c50*/  IADD3 R3, P0, PT, RZ, -R2, RZ ;  /* 0x80000002ff037210 */ /* 0x000fc60007f1e0ff */
[----:B------:R-:W-:Y:S02]  /*0c60*/  IMAD R2, R9, UR6, R4 ;  /* 0x0000000609027c24 */ /* 0x000fe4000f8e0204 */
[----:B------:R-:W-:-:S04]  /*0c70*/  IMAD.HI.U32 R4, R5, R3, RZ ;  /* 0x0000000305047227 */ /* 0x000fc800078e00ff */
[----:B------:R-:W-:-:S04]  /*0c80*/  IMAD.X R2, RZ, RZ, ~R2, P0 ;  /* 0x000000ffff027224 */ /* 0x000fc800000e0e02 */
[----:B------:R-:W-:-:S04]  /*0c90*/  IMAD.WIDE.U32 R4, P0, R5, R2, R4 ;  /* 0x0000000205047225 */ /* 0x000fc80007800004 */
[C---:B------:R-:W-:Y:S02]  /*0ca0*/  IMAD R8, R9.reuse, R2, RZ ;  /* 0x0000000209087224 */ /* 0x040fe400078e02ff */
[----:B------:R-:W-:-:S04]  /*0cb0*/  IMAD.HI.U32 R5, P1, R9, R3, R4 ;  /* 0x0000000309057227 */ /* 0x000fc80007820004 */
[----:B------:R-:W-:Y:S01]  /*0cc0*/  IMAD.HI.U32 R2, R9, R2, RZ ;  /* 0x0000000209027227 */ /* 0x000fe200078e00ff */
[----:B------:R-:W-:-:S03]  /*0cd0*/  IADD3 R5, P2, PT, R8, R5, RZ ;  /* 0x0000000508057210 */ /* 0x000fc60007f5e0ff */
[----:B------:R-:W-:Y:S02]  /*0ce0*/  IMAD.X R9, R2, 0x1, R9, P0 ;  /* 0x0000000102097824 */ /* 0x000fe400000e0609 */
[----:B------:R-:W-:-:S03]  /*0cf0*/  IMAD.HI.U32 R2, R5, R6, RZ ;  /* 0x0000000605027227 */ /* 0x000fc600078e00ff */
[----:B------:R-:W-:Y:S01]  /*0d00*/  IADD3.X R9, PT, PT, RZ, RZ, R9, P2, P1 ;  /* 0x000000ffff097210 */ /* 0x000fe200017e2409 */
[----:B------:R-:W-:Y:S02]  /*0d10*/  IMAD.MOV.U32 R3, RZ, RZ, RZ ;  /* 0x000000ffff037224 */ /* 0x000fe400078e00ff */
[----:B------:R-:W-:-:S04]  /*0d20*/  IMAD.WIDE.U32 R2, R5, R7, R2 ;  /* 0x0000000705027225 */ /* 0x000fc800078e0002 */
[C---:B------:R-:W-:Y:S02]  /*0d30*/  IMAD R5, R9.reuse, R7, RZ ;  /* 0x0000000709057224 */ /* 0x040fe400078e02ff */
[----:B------:R-:W-:-:S04]  /*0d40*/  IMAD.HI.U32 R2, P0, R9, R6, R2 ;  /* 0x0000000609027227 */ /* 0x000fc80007800002 */
[----:B------:R-:W-:Y:S01]  /*0d50*/  IMAD.HI.U32 R4, R9, R7, RZ ;  /* 0x0000000709047227 */ /* 0x000fe200078e00ff */
[----:B------:R-:W-:-:S03]  /*0d60*/  IADD3 R5, P1, PT, R5, R2, RZ ;  /* 0x0000000205057210 */ /* 0x000fc60007f3e0ff */
[----:B------:R-:W-:Y:S02]  /*0d70*/  IMAD.X R4, RZ, RZ, R4, P0 ;  /* 0x000000ffff047224 */ /* 0x000fe400000e0604 */
[----:B------:R-:W-:-:S04]  /*0d80*/  IMAD.WIDE.U32 R2, R5, UR6, RZ ;  /* 0x0000000605027c25 */ /* 0x000fc8000f8e00ff */
[----:B------:R-:W-:Y:S01]  /*0d90*/  IMAD.X R4, RZ, RZ, R4, P1 ;  /* 0x000000ffff047224 */ /* 0x000fe200008e0604 */
[----:B------:R-:W-:Y:S01]  /*0da0*/  IADD3 R8, P1, PT, -R2, R6, RZ ;  /* 0x0000000602087210 */ /* 0x000fe20007f3e1ff */
[C---:B------:R-:W-:Y:S02]  /*0db0*/  IMAD R3, R5.reuse, R29, R3 ;  /* 0x0000001d05037224 */ /* 0x040fe400078e0203 */
[----:B------:R-:W-:Y:S01]  /*0dc0*/  VIADD R2, R5, 0x1 ;  /* 0x0000000105027836 */ /* 0x000fe20000000000 */
[----:B------:R-:W-:Y:S01]  /*0dd0*/  ISETP.GE.U32.AND P0, PT, R8, UR6, PT ;  /* 0x0000000608007c0c */ /* 0x000fe2000bf06070 */
[----:B------:R-:W-:-:S04]  /*0de0*/  IMAD R3, R4, UR6, R3 ;  /* 0x0000000604037c24 */ /* 0x000fc8000f8e0203 */
[----:B------:R-:W-:Y:S01]  /*0df0*/  IMAD.X R10, R7, 0x1, ~R3, P1 ;  /* 0x00000001070a7824 */ /* 0x000fe200008e0e03 */
[----:B------:R-:W-:-:S04]  /*0e00*/  IADD3 R3, P1, PT, R8, -UR6, RZ ;  /* 0x8000000608037c10 */ /* 0x000fc8000ff3e0ff */
[C---:B------:R-:W-:Y:S01]  /*0e10*/  ISETP.GE.U32.AND.EX P0, PT, R10.reuse, R29, PT, P0 ;  /* 0x0000001d0a00720c */ /* 0x040fe20003f06100 */
[----:B------:R-:W-:Y:S01]  /*0e20*/  IMAD.X R4, R10, 0x1, ~R29, P1 ;  /* 0x000000010a047824 */ /* 0x000fe200008e0e1d */
[----:B------:R-:W-:Y:S02]  /*0e30*/  ISETP.NE.U32.AND P1, PT, RZ, UR6, PT ;  /* 0x00000006ff007c0c */ /* 0x000fe4000bf25070 */
[----:B------:R-:W-:Y:S02]  /*0e40*/  SEL R3, R3, R8, P0 ;  /* 0x0000000803037207 */ /* 0x000fe40000000000 */
[----:B------:R-:W-:Y:S01]  /*0e50*/  SEL R5, R2, R5, P0 ;  /* 0x0000000502057207 */ /* 0x000fe20000000000 */
[----:B------:R-:W-:Y:S01]  /*0e60*/  IMAD.MOV.U32 R2, RZ, RZ, R0 ;  /* 0x000000ffff027224 */ /* 0x000fe200078e0000 */
[----:B------:R-:W-:Y:S02]  /*0e70*/  SEL R4, R4, R10, P0 ;  /* 0x0000000a04047207 */ /* 0x000fe40000000000 */
[----:B------:R-:W-:Y:S01]  /*0e80*/  ISETP.GE.U32.AND P0, PT, R3, UR6, PT ;  /* 0x0000000603007c0c */ /* 0x000fe2000bf06070 */
[----:B------:R-:W-:Y:S01]  /*0e90*/  VIADD R14, R5, 0x1 ;  /* 0x00000001050e7836 */ /* 0x000fe20000000000 */
[----:B------:R-:W-:Y:S01]  /*0ea0*/  ISETP.NE.AND.EX P1, PT, R29, RZ, PT, P1 ;  /* 0x000000ff1d00720c */ /* 0x000fe20003f25310 */
[----:B------:R-:W-:Y:S01]  /*0eb0*/  IMAD.MOV.U32 R3, RZ, RZ, 0x0 ;  /* 0x00000000ff037424 */ /* 0x000fe200078e00ff */
[----:B------:R-:W-:-:S04]  /*0ec0*/  ISETP.GE.U32.AND.EX P0, PT, R4, R29, PT, P0 ;  /* 0x0000001d0400720c */ /* 0x000fc80003f06100 */
[----:B------:R-:W-:-:S04]  /*0ed0*/  SEL R14, R14, R5, P0 ;  /* 0x000000050e0e7207 */ /* 0x000fc80000000000 */
[----:B------:R-:W-:Y:S01]  /*0ee0*/  SEL R14, R14, 0xffffffff, P1 ;  /* 0xffffffff0e0e7807 */ /* 0x000fe20000800000 */
[----:B------:R-:W-:Y:S06]  /*0ef0*/  RET.REL.NODEC R2 `(_Z16life_step_kernelPKmPmii) ;  /* 0xfffffff002407950 */ /* 0x000fec0003c3ffff */
.L_x_7:
[----:B------:R-:W-:-:S00]  /*0f00*/  BRA `(.L_x_7) ;  /* 0xfffffffc00fc7947 */ /* 0x000fc0000383ffff */
[----:B------:R-:W-:-:S00]  /*0f10*/  NOP ;  /* 0x0000000000007918 */ /* 0x000fc00000000000 */
        /* <DEDUP_REMOVED lines=14> */
.L_x_8:


//--------------------- .nv.shared.reserved.0     --------------------------
	.section	.nv.shared.reserved.0,"aw",@nobits
	.weak		__nv_reservedSMEM_offset_0_alias
	.size		__nv_reservedSMEM_offset_0_alias, 0, 64
	.other		__nv_reservedSMEM_offset_0_alias,@"STO_CUDA_RESERVED_SHARED STV_DEFAULT"
__nv_reservedSMEM_offset_0_alias:
	.zero		0
	.zero		64


//--------------------- .nv.constant0._Z16life_step_kernelPKmPmii --------------------------
	.section	.nv.constant0._Z16life_step_kernelPKmPmii,"a",@progbits
	.sectionflags	@""
	.align	4
.nv.constant0._Z16life_step_kernelPKmPmii:
	.zero		920


//--------------------- SYMBOLS --------------------------

	.type		.nv.reservedSmem.offset0,@object
	.size		.nv.reservedSmem.offset0,0x4
